//
// Generated by NVIDIA NVVM Compiler
//
// Compiler Build ID: CL-36424714
// Cuda compilation tools, release 13.0, V13.0.88
// Based on NVVM 20.0.0
//

.version 9.0
.target sm_100
.address_size 64

	// .globl	_Z12matmul_naivePfS_S_iii
// _ZZ11matmul_tilePfS_S_iiiE7sharedA has been demoted
// _ZZ11matmul_tilePfS_S_iiiE7sharedB has been demoted

.visible .entry _Z12matmul_naivePfS_S_iii(
	.param .u64 .ptr .align 1 _Z12matmul_naivePfS_S_iii_param_0,
	.param .u64 .ptr .align 1 _Z12matmul_naivePfS_S_iii_param_1,
	.param .u64 .ptr .align 1 _Z12matmul_naivePfS_S_iii_param_2,
	.param .u32 _Z12matmul_naivePfS_S_iii_param_3,
	.param .u32 _Z12matmul_naivePfS_S_iii_param_4,
	.param .u32 _Z12matmul_naivePfS_S_iii_param_5
)
{
	.reg .pred 	%p<13>;
	.reg .b32 	%r<41>;
	.reg .b32 	%f<68>;
	.reg .b64 	%rd<53>;

	ld.param.u64 	%rd7, [_Z12matmul_naivePfS_S_iii_param_0];
	ld.param.u64 	%rd8, [_Z12matmul_naivePfS_S_iii_param_1];
	ld.param.u64 	%rd6, [_Z12matmul_naivePfS_S_iii_param_2];
	ld.param.u32 	%r20, [_Z12matmul_naivePfS_S_iii_param_3];
	ld.param.u32 	%r18, [_Z12matmul_naivePfS_S_iii_param_4];
	ld.param.u32 	%r19, [_Z12matmul_naivePfS_S_iii_param_5];
	cvta.to.global.u64 	%rd1, %rd8;
	cvta.to.global.u64 	%rd2, %rd7;
	mov.u32 	%r21, %ctaid.y;
	mov.u32 	%r22, %ntid.y;
	mov.u32 	%r23, %tid.y;
	mad.lo.s32 	%r1, %r21, %r22, %r23;
	mov.u32 	%r24, %ctaid.x;
	mov.u32 	%r25, %ntid.x;
	mov.u32 	%r26, %tid.x;
	mad.lo.s32 	%r2, %r24, %r25, %r26;
	setp.ge.s32 	%p1, %r1, %r20;
	setp.ge.s32 	%p2, %r2, %r19;
	or.pred  	%p3, %p1, %p2;
	@%p3 bra 	$L__BB0_14;
	setp.lt.s32 	%p4, %r18, 1;
	mov.f32 	%f67, 0f00000000;
	@%p4 bra 	$L__BB0_13;
	mul.lo.s32 	%r3, %r18, %r1;
	and.b32  	%r4, %r18, 7;
	setp.lt.u32 	%p5, %r18, 8;
	mov.f32 	%f67, 0f00000000;
	mov.b32 	%r39, 0;
	@%p5 bra 	$L__BB0_5;
	and.b32  	%r39, %r18, 2147483640;
	neg.s32 	%r37, %r39;
	shl.b32 	%r7, %r19, 3;
	mul.wide.u32 	%rd9, %r3, 4;
	add.s64 	%rd10, %rd9, %rd2;
	add.s64 	%rd52, %rd10, 16;
	mov.f32 	%f67, 0f00000000;
	mul.wide.s32 	%rd13, %r19, 4;
	mov.u32 	%r36, %r2;
$L__BB0_4:
	.pragma "nounroll";
	ld.global.f32 	%f17, [%rd52+-16];
	mul.wide.s32 	%rd11, %r36, 4;
	add.s64 	%rd12, %rd1, %rd11;
	ld.global.f32 	%f18, [%rd12];
	fma.rn.f32 	%f19, %f17, %f18, %f67;
	ld.global.f32 	%f20, [%rd52+-12];
	add.s64 	%rd14, %rd12, %rd13;
	ld.global.f32 	%f21, [%rd14];
	fma.rn.f32 	%f22, %f20, %f21, %f19;
	ld.global.f32 	%f23, [%rd52+-8];
	add.s64 	%rd15, %rd14, %rd13;
	ld.global.f32 	%f24, [%rd15];
	fma.rn.f32 	%f25, %f23, %f24, %f22;
	ld.global.f32 	%f26, [%rd52+-4];
	add.s64 	%rd16, %rd15, %rd13;
	ld.global.f32 	%f27, [%rd16];
	fma.rn.f32 	%f28, %f26, %f27, %f25;
	ld.global.f32 	%f29, [%rd52];
	add.s64 	%rd17, %rd16, %rd13;
	ld.global.f32 	%f30, [%rd17];
	fma.rn.f32 	%f31, %f29, %f30, %f28;
	ld.global.f32 	%f32, [%rd52+4];
	add.s64 	%rd18, %rd17, %rd13;
	ld.global.f32 	%f33, [%rd18];
	fma.rn.f32 	%f34, %f32, %f33, %f31;
	ld.global.f32 	%f35, [%rd52+8];
	add.s64 	%rd19, %rd18, %rd13;
	ld.global.f32 	%f36, [%rd19];
	fma.rn.f32 	%f37, %f35, %f36, %f34;
	ld.global.f32 	%f38, [%rd52+12];
	add.s64 	%rd20, %rd19, %rd13;
	ld.global.f32 	%f39, [%rd20];
	fma.rn.f32 	%f67, %f38, %f39, %f37;
	add.s32 	%r37, %r37, 8;
	add.s32 	%r36, %r36, %r7;
	add.s64 	%rd52, %rd52, 32;
	setp.ne.s32 	%p6, %r37, 0;
	@%p6 bra 	$L__BB0_4;
$L__BB0_5:
	setp.eq.s32 	%p7, %r4, 0;
	@%p7 bra 	$L__BB0_13;
	and.b32  	%r13, %r18, 3;
	setp.lt.u32 	%p8, %r4, 4;
	@%p8 bra 	$L__BB0_8;
	add.s32 	%r28, %r39, %r3;
	mul.wide.u32 	%rd21, %r28, 4;
	add.s64 	%rd22, %rd2, %rd21;
	ld.global.f32 	%f41, [%rd22];
	mad.lo.s32 	%r29, %r39, %r19, %r2;
	mul.wide.s32 	%rd23, %r29, 4;
	add.s64 	%rd24, %rd1, %rd23;
	ld.global.f32 	%f42, [%rd24];
	fma.rn.f32 	%f43, %f41, %f42, %f67;
	cvt.u64.u32 	%rd25, %r3;
	cvt.u64.u32 	%rd26, %r39;
	add.s64 	%rd27, %rd26, %rd25;
	shl.b64 	%rd28, %rd27, 2;
	add.s64 	%rd29, %rd2, %rd28;
	ld.global.f32 	%f44, [%rd29+4];
	mul.wide.s32 	%rd30, %r19, 4;
	add.s64 	%rd31, %rd24, %rd30;
	ld.global.f32 	%f45, [%rd31];
	fma.rn.f32 	%f46, %f44, %f45, %f43;
	ld.global.f32 	%f47, [%rd29+8];
	add.s64 	%rd32, %rd31, %rd30;
	ld.global.f32 	%f48, [%rd32];
	fma.rn.f32 	%f49, %f47, %f48, %f46;
	ld.global.f32 	%f50, [%rd29+12];
	add.s64 	%rd33, %rd32, %rd30;
	ld.global.f32 	%f51, [%rd33];
	fma.rn.f32 	%f67, %f50, %f51, %f49;
	add.s32 	%r39, %r39, 4;
$L__BB0_8:
	setp.eq.s32 	%p9, %r13, 0;
	@%p9 bra 	$L__BB0_13;
	setp.eq.s32 	%p10, %r13, 1;
	@%p10 bra 	$L__BB0_11;
	add.s32 	%r30, %r39, %r3;
	mul.wide.u32 	%rd34, %r30, 4;
	add.s64 	%rd35, %rd2, %rd34;
	ld.global.f32 	%f53, [%rd35];
	mad.lo.s32 	%r31, %r39, %r19, %r2;
	mul.wide.s32 	%rd36, %r31, 4;
	add.s64 	%rd37, %rd1, %rd36;
	ld.global.f32 	%f54, [%rd37];
	fma.rn.f32 	%f55, %f53, %f54, %f67;
	cvt.u64.u32 	%rd38, %r3;
	cvt.u64.u32 	%rd39, %r39;
	add.s64 	%rd40, %rd39, %rd38;
	shl.b64 	%rd41, %rd40, 2;
	add.s64 	%rd42, %rd2, %rd41;
	ld.global.f32 	%f56, [%rd42+4];
	mul.wide.s32 	%rd43, %r19, 4;
	add.s64 	%rd44, %rd37, %rd43;
	ld.global.f32 	%f57, [%rd44];
	fma.rn.f32 	%f67, %f56, %f57, %f55;
	add.s32 	%r39, %r39, 2;
$L__BB0_11:
	and.b32  	%r32, %r18, 1;
	setp.eq.b32 	%p11, %r32, 1;
	not.pred 	%p12, %p11;
	@%p12 bra 	$L__BB0_13;
	add.s32 	%r33, %r39, %r3;
	mul.wide.u32 	%rd45, %r33, 4;
	add.s64 	%rd46, %rd2, %rd45;
	ld.global.f32 	%f58, [%rd46];
	mad.lo.s32 	%r34, %r39, %r19, %r2;
	mul.wide.s32 	%rd47, %r34, 4;
	add.s64 	%rd48, %rd1, %rd47;
	ld.global.f32 	%f59, [%rd48];
	fma.rn.f32 	%f67, %f58, %f59, %f67;
$L__BB0_13:
	mad.lo.s32 	%r35, %r19, %r1, %r2;
	cvta.to.global.u64 	%rd49, %rd6;
	mul.wide.s32 	%rd50, %r35, 4;
	add.s64 	%rd51, %rd49, %rd50;
	st.global.f32 	[%rd51], %f67;
$L__BB0_14:
	ret;

}
	// .globl	_Z11matmul_tilePfS_S_iii
.visible .entry _Z11matmul_tilePfS_S_iii(
	.param .u64 .ptr .align 1 _Z11matmul_tilePfS_S_iii_param_0,
	.param .u64 .ptr .align 1 _Z11matmul_tilePfS_S_iii_param_1,
	.param .u64 .ptr .align 1 _Z11matmul_tilePfS_S_iii_param_2,
	.param .u32 _Z11matmul_tilePfS_S_iii_param_3,
	.param .u32 _Z11matmul_tilePfS_S_iii_param_4,
	.param .u32 _Z11matmul_tilePfS_S_iii_param_5
)
{
	.reg .pred 	%p<12>;
	.reg .b32 	%r<42>;
	.reg .b32 	%f<111>;
	.reg .b64 	%rd<13>;
	// demoted variable
	.shared .align 4 .b8 _ZZ11matmul_tilePfS_S_iiiE7sharedA[4096];
	// demoted variable
	.shared .align 4 .b8 _ZZ11matmul_tilePfS_S_iiiE7sharedB[4096];
	ld.param.u64 	%rd4, [_Z11matmul_tilePfS_S_iii_param_0];
	ld.param.u64 	%rd5, [_Z11matmul_tilePfS_S_iii_param_1];
	ld.param.u64 	%rd6, [_Z11matmul_tilePfS_S_iii_param_2];
	ld.param.u32 	%r22, [_Z11matmul_tilePfS_S_iii_param_3];
	ld.param.u32 	%r23, [_Z11matmul_tilePfS_S_iii_param_4];
	ld.param.u32 	%r24, [_Z11matmul_tilePfS_S_iii_param_5];
	mov.u32 	%r25, %ctaid.y;
	mov.u32 	%r26, %ctaid.x;
	mov.u32 	%r39, %tid.y;
	mov.u32 	%r37, %tid.x;
	mov.u32 	%r27, %ntid.y;
	mad.lo.s32 	%r3, %r25, %r27, %r39;
	mov.u32 	%r28, %ntid.x;
	mad.lo.s32 	%r4, %r26, %r28, %r37;
	setp.lt.s32 	%p1, %r23, 1;
	mov.f32 	%f110, 0f00000000;
	@%p1 bra 	$L__BB1_7;
	add.s32 	%r29, %r23, 31;
	shr.u32 	%r30, %r29, 5;
	shl.b32 	%r31, %r39, 7;
	mov.u32 	%r32, _ZZ11matmul_tilePfS_S_iiiE7sharedA;
	add.s32 	%r5, %r32, %r31;
	shl.b32 	%r33, %r37, 2;
	add.s32 	%r6, %r5, %r33;
	mov.u32 	%r34, _ZZ11matmul_tilePfS_S_iiiE7sharedB;
	add.s32 	%r8, %r34, %r33;
	add.s32 	%r7, %r8, %r31;
	shl.b32 	%r35, %r39, 15;
	neg.s32 	%r41, %r30;
	add.s32 	%r40, %r4, %r35;
	mad.lo.s32 	%r38, %r23, %r3, %r37;
	cvta.to.global.u64 	%rd1, %rd4;
	cvta.to.global.u64 	%rd2, %rd5;
	mov.f32 	%f110, 0f00000000;
$L__BB1_2:
	setp.ge.s32 	%p2, %r3, %r22;
	mul.wide.s32 	%rd7, %r38, 4;
	add.s64 	%rd3, %rd1, %rd7;
	setp.ge.s32 	%p3, %r37, %r23;
	mov.f32 	%f108, 0f00000000;
	or.pred  	%p4, %p2, %p3;
	@%p4 bra 	$L__BB1_4;
	ld.global.f32 	%f108, [%rd3];
$L__BB1_4:
	setp.ge.s32 	%p5, %r4, %r24;
	st.shared.f32 	[%r6], %f108;
	setp.ge.s32 	%p6, %r39, %r23;
	mov.f32 	%f109, 0f00000000;
	or.pred  	%p7, %p5, %p6;
	@%p7 bra 	$L__BB1_6;
	mul.wide.s32 	%rd8, %r40, 4;
	add.s64 	%rd9, %rd2, %rd8;
	ld.global.f32 	%f109, [%rd9];
$L__BB1_6:
	st.shared.f32 	[%r7], %f109;
	bar.sync 	0;
	ld.shared.f32 	%f12, [%r5];
	ld.shared.f32 	%f13, [%r8];
	fma.rn.f32 	%f14, %f12, %f13, %f110;
	ld.shared.f32 	%f15, [%r5+4];
	ld.shared.f32 	%f16, [%r8+128];
	fma.rn.f32 	%f17, %f15, %f16, %f14;
	ld.shared.f32 	%f18, [%r5+8];
	ld.shared.f32 	%f19, [%r8+256];
	fma.rn.f32 	%f20, %f18, %f19, %f17;
	ld.shared.f32 	%f21, [%r5+12];
	ld.shared.f32 	%f22, [%r8+384];
	fma.rn.f32 	%f23, %f21, %f22, %f20;
	ld.shared.f32 	%f24, [%r5+16];
	ld.shared.f32 	%f25, [%r8+512];
	fma.rn.f32 	%f26, %f24, %f25, %f23;
	ld.shared.f32 	%f27, [%r5+20];
	ld.shared.f32 	%f28, [%r8+640];
	fma.rn.f32 	%f29, %f27, %f28, %f26;
	ld.shared.f32 	%f30, [%r5+24];
	ld.shared.f32 	%f31, [%r8+768];
	fma.rn.f32 	%f32, %f30, %f31, %f29;
	ld.shared.f32 	%f33, [%r5+28];
	ld.shared.f32 	%f34, [%r8+896];
	fma.rn.f32 	%f35, %f33, %f34, %f32;
	ld.shared.f32 	%f36, [%r5+32];
	ld.shared.f32 	%f37, [%r8+1024];
	fma.rn.f32 	%f38, %f36, %f37, %f35;
	ld.shared.f32 	%f39, [%r5+36];
	ld.shared.f32 	%f40, [%r8+1152];
	fma.rn.f32 	%f41, %f39, %f40, %f38;
	ld.shared.f32 	%f42, [%r5+40];
	ld.shared.f32 	%f43, [%r8+1280];
	fma.rn.f32 	%f44, %f42, %f43, %f41;
	ld.shared.f32 	%f45, [%r5+44];
	ld.shared.f32 	%f46, [%r8+1408];
	fma.rn.f32 	%f47, %f45, %f46, %f44;
	ld.shared.f32 	%f48, [%r5+48];
	ld.shared.f32 	%f49, [%r8+1536];
	fma.rn.f32 	%f50, %f48, %f49, %f47;
	ld.shared.f32 	%f51, [%r5+52];
	ld.shared.f32 	%f52, [%r8+1664];
	fma.rn.f32 	%f53, %f51, %f52, %f50;
	ld.shared.f32 	%f54, [%r5+56];
	ld.shared.f32 	%f55, [%r8+1792];
	fma.rn.f32 	%f56, %f54, %f55, %f53;
	ld.shared.f32 	%f57, [%r5+60];
	ld.shared.f32 	%f58, [%r8+1920];
	fma.rn.f32 	%f59, %f57, %f58, %f56;
	ld.shared.f32 	%f60, [%r5+64];
	ld.shared.f32 	%f61, [%r8+2048];
	fma.rn.f32 	%f62, %f60, %f61, %f59;
	ld.shared.f32 	%f63, [%r5+68];
	ld.shared.f32 	%f64, [%r8+2176];
	fma.rn.f32 	%f65, %f63, %f64, %f62;
	ld.shared.f32 	%f66, [%r5+72];
	ld.shared.f32 	%f67, [%r8+2304];
	fma.rn.f32 	%f68, %f66, %f67, %f65;
	ld.shared.f32 	%f69, [%r5+76];
	ld.shared.f32 	%f70, [%r8+2432];
	fma.rn.f32 	%f71, %f69, %f70, %f68;
	ld.shared.f32 	%f72, [%r5+80];
	ld.shared.f32 	%f73, [%r8+2560];
	fma.rn.f32 	%f74, %f72, %f73, %f71;
	ld.shared.f32 	%f75, [%r5+84];
	ld.shared.f32 	%f76, [%r8+2688];
	fma.rn.f32 	%f77, %f75, %f76, %f74;
	ld.shared.f32 	%f78, [%r5+88];
	ld.shared.f32 	%f79, [%r8+2816];
	fma.rn.f32 	%f80, %f78, %f79, %f77;
	ld.shared.f32 	%f81, [%r5+92];
	ld.shared.f32 	%f82, [%r8+2944];
	fma.rn.f32 	%f83, %f81, %f82, %f80;
	ld.shared.f32 	%f84, [%r5+96];
	ld.shared.f32 	%f85, [%r8+3072];
	fma.rn.f32 	%f86, %f84, %f85, %f83;
	ld.shared.f32 	%f87, [%r5+100];
	ld.shared.f32 	%f88, [%r8+3200];
	fma.rn.f32 	%f89, %f87, %f88, %f86;
	ld.shared.f32 	%f90, [%r5+104];
	ld.shared.f32 	%f91, [%r8+3328];
	fma.rn.f32 	%f92, %f90, %f91, %f89;
	ld.shared.f32 	%f93, [%r5+108];
	ld.shared.f32 	%f94, [%r8+3456];
	fma.rn.f32 	%f95, %f93, %f94, %f92;
	ld.shared.f32 	%f96, [%r5+112];
	ld.shared.f32 	%f97, [%r8+3584];
	fma.rn.f32 	%f98, %f96, %f97, %f95;
	ld.shared.f32 	%f99, [%r5+116];
	ld.shared.f32 	%f100, [%r8+3712];
	fma.rn.f32 	%f101, %f99, %f100, %f98;
	ld.shared.f32 	%f102, [%r5+120];
	ld.shared.f32 	%f103, [%r8+3840];
	fma.rn.f32 	%f104, %f102, %f103, %f101;
	ld.shared.f32 	%f105, [%r5+124];
	ld.shared.f32 	%f106, [%r8+3968];
	fma.rn.f32 	%f110, %f105, %f106, %f104;
	bar.sync 	0;
	add.s32 	%r41, %r41, 1;
	setp.ne.s32 	%p8, %r41, 0;
	add.s32 	%r40, %r40, 1048576;
	add.s32 	%r39, %r39, 32;
	add.s32 	%r38, %r38, 32;
	add.s32 	%r37, %r37, 32;
	@%p8 bra 	$L__BB1_2;
$L__BB1_7:
	setp.ge.s32 	%p9, %r3, %r22;
	setp.ge.s32 	%p10, %r4, %r24;
	or.pred  	%p11, %p9, %p10;
	@%p11 bra 	$L__BB1_9;
	mad.lo.s32 	%r36, %r24, %r3, %r4;
	cvta.to.global.u64 	%rd10, %rd6;
	mul.wide.s32 	%rd11, %r36, 4;
	add.s64 	%rd12, %rd10, %rd11;
	st.global.f32 	[%rd12], %f110;
$L__BB1_9:
	ret;

}


// ===== COMPILED SASS (sm_100) =====

	.target	sm_100

	.elftype	@"ET_EXEC"


//--------------------- .note.nv.tkinfo           --------------------------
	.section	.note.nv.tkinfo,"",@"SHT_NOTE"
	.sectionflags	@"SHF_NOTE_NV_TKINFO"
	.tkinfo
        /*0018*/ 	.word	0x00000002
        /*0030*/ 	.string	""
        /*0030*/ 	.string	"ptxas"
        /*0030*/ 	.string	"Cuda compilation tools, release 13.0, V13.0.88"
        /*0030*/ 	.string	"Build cuda_13.0.r13.0/compiler.36424714_0"
        /*0030*/ 	.string	"-arch sm_100 -m 64 "



//--------------------- .note.nv.cuinfo           --------------------------
	.section	.note.nv.cuinfo,"",@"SHT_NOTE"
	.sectionflags	@"SHF_NOTE_NV_CUINFO"
        /*0018*/ 	.short	0x0002
        /*001a*/ 	.short	0x0064
        /*001c*/ 	.short	0x0082
	.zero		2


//--------------------- .nv.info                  --------------------------
	.section	.nv.info,"",@"SHT_CUDA_INFO"
	.align	4


	//----- nvinfo : EIATTR_REGCOUNT
	.align		4
        /*0000*/ 	.byte	0x04, 0x2f
        /*0002*/ 	.short	(.L_1 - .L_0)
	.align		4
.L_0:
        /*0004*/ 	.word	index@(_Z12matmul_naivePfS_S_iii)
        /*0008*/ 	.word	0x00000020


	//----- nvinfo : EIATTR_FRAME_SIZE
	.align		4
.L_1:
        /*000c*/ 	.byte	0x04, 0x11
        /*000e*/ 	.short	(.L_3 - .L_2)
	.align		4
.L_2:
        /*0010*/ 	.word	index@(_Z12matmul_naivePfS_S_iii)
        /*0014*/ 	.word	0x00000000


	//----- nvinfo : EIATTR_REGCOUNT
	.align		4
.L_3:
        /*0018*/ 	.byte	0x04, 0x2f
        /*001a*/ 	.short	(.L_5 - .L_4)
	.align		4
.L_4:
        /*001c*/ 	.word	index@(_Z11matmul_tilePfS_S_iii)
        /*0020*/ 	.word	0x00000020


	//----- nvinfo : EIATTR_FRAME_SIZE
	.align		4
.L_5:
        /*0024*/ 	.byte	0x04, 0x11
        /*0026*/ 	.short	(.L_7 - .L_6)
	.align		4
.L_6:
        /*0028*/ 	.word	index@(_Z11matmul_tilePfS_S_iii)
        /*002c*/ 	.word	0x00000000


	//----- nvinfo : EIATTR_MIN_STACK_SIZE
	.align		4
.L_7:
        /*0030*/ 	.byte	0x04, 0x12
        /*0032*/ 	.short	(.L_9 - .L_8)
	.align		4
.L_8:
        /*0034*/ 	.word	index@(_Z11matmul_tilePfS_S_iii)
        /*0038*/ 	.word	0x00000000


	//----- nvinfo : EIATTR_MIN_STACK_SIZE
	.align		4
.L_9:
        /*003c*/ 	.byte	0x04, 0x12
        /*003e*/ 	.short	(.L_11 - .L_10)
	.align		4
.L_10:
        /*0040*/ 	.word	index@(_Z12matmul_naivePfS_S_iii)
        /*0044*/ 	.word	0x00000000
.L_11:


//--------------------- .nv.compat                --------------------------
	.section	.nv.compat,"",@"SHT_CUDA_COMPAT_INFO"
	.align	4
        /*0000*/ 	.byte	0x02, 0x09, 0x00, 0x00, 0x02, 0x02, 0x01, 0x00, 0x02, 0x05, 0x05, 0x00, 0x03, 0x07, 0x01, 0x01
        /*0010*/ 	.byte	0x02, 0x03, 0x00, 0x00, 0x02, 0x06, 0x01, 0x00, 0x04, 0x0b, 0x08, 0x00, 0x09, 0x00, 0x00, 0x00
        /*0020*/ 	.byte	0x00, 0x00, 0x00, 0x00


//--------------------- .nv.info._Z11matmul_tilePfS_S_iii --------------------------
	.section	.nv.info._Z11matmul_tilePfS_S_iii,"",@"SHT_CUDA_INFO"
	.sectionflags	@""
	.align	4


	//----- nvinfo : EIATTR_CUDA_API_VERSION
	.align		4
        /*0000*/ 	.byte	0x04, 0x37
        /*0002*/ 	.short	(.L_13 - .L_12)
.L_12:
        /*0004*/ 	.word	0x00000082


	//----- nvinfo : EIATTR_KPARAM_INFO
	.align		4
.L_13:
        /*0008*/ 	.byte	0x04, 0x17
        /*000a*/ 	.short	(.L_15 - .L_14)
.L_14:
        /*000c*/ 	.word	0x00000000
        /*0010*/ 	.short	0x0005
        /*0012*/ 	.short	0x0020
        /*0014*/ 	.byte	0x00, 0xf0, 0x11, 0x00


	//----- nvinfo : EIATTR_KPARAM_INFO
	.align		4
.L_15:
        /*0018*/ 	.byte	0x04, 0x17
        /*001a*/ 	.short	(.L_17 - .L_16)
.L_16:
        /*001c*/ 	.word	0x00000000
        /*0020*/ 	.short	0x0004
        /*0022*/ 	.short	0x001c
        /*0024*/ 	.byte	0x00, 0xf0, 0x11, 0x00


	//----- nvinfo : EIATTR_KPARAM_INFO
	.align		4
.L_17:
        /*0028*/ 	.byte	0x04, 0x17
        /*002a*/ 	.short	(.L_19 - .L_18)
.L_18:
        /*002c*/ 	.word	0x00000000
        /*0030*/ 	.short	0x0003
        /*0032*/ 	.short	0x0018
        /*0034*/ 	.byte	0x00, 0xf0, 0x11, 0x00


	//----- nvinfo : EIATTR_KPARAM_INFO
	.align		4
.L_19:
        /*0038*/ 	.byte	0x04, 0x17
        /*003a*/ 	.short	(.L_21 - .L_20)
.L_20:
        /*003c*/ 	.word	0x00000000
        /*0040*/ 	.short	0x0002
        /*0042*/ 	.short	0x0010
        /*0044*/ 	.byte	0x00, 0xf5, 0x21, 0x00


	//----- nvinfo : EIATTR_KPARAM_INFO
	.align		4
.L_21:
        /*0048*/ 	.byte	0x04, 0x17
        /*004a*/ 	.short	(.L_23 - .L_22)
.L_22:
        /*004c*/ 	.word	0x00000000
        /*0050*/ 	.short	0x0001
        /*0052*/ 	.short	0x0008
        /*0054*/ 	.byte	0x00, 0xf5, 0x21, 0x00


	//----- nvinfo : EIATTR_KPARAM_INFO
	.align		4
.L_23:
        /*0058*/ 	.byte	0x04, 0x17
        /*005a*/ 	.short	(.L_25 - .L_24)
.L_24:
        /*005c*/ 	.word	0x00000000
        /*0060*/ 	.short	0x0000
        /*0062*/ 	.short	0x0000
        /*0064*/ 	.byte	0x00, 0xf5, 0x21, 0x00


	//----- nvinfo : EIATTR_SPARSE_MMA_MASK
	.align		4
.L_25:
        /*0068*/ 	.byte	0x03, 0x50
        /*006a*/ 	.short	0x0000


	//----- nvinfo : EIATTR_MAXREG_COUNT
	.align		4
        /*006c*/ 	.byte	0x03, 0x1b
        /*006e*/ 	.short	0x00ff


	//----- nvinfo : EIATTR_NUM_BARRIERS
	.align		4
        /*0070*/ 	.byte	0x02, 0x4c
        /*0072*/ 	.byte	0x01
	.zero		1


	//----- nvinfo : EIATTR_MERCURY_ISA_VERSION
	.align		4
        /*0074*/ 	.byte	0x03, 0x5f
        /*0076*/ 	.short	0x0101


	//----- nvinfo : EIATTR_VRC_CTA_INIT_COUNT
	.align		4
        /*0078*/ 	.byte	0x02, 0x4a
	.zero		1
	.zero		1


	//----- nvinfo : EIATTR_EXIT_INSTR_OFFSETS
	.align		4
        /*007c*/ 	.byte	0x04, 0x1c
        /*007e*/ 	.short	(.L_27 - .L_26)


	//   ....[0]....
.L_26:
        /*0080*/ 	.word	0x00000820


	//   ....[1]....
        /*0084*/ 	.word	0x00000870


	//----- nvinfo : EIATTR_CBANK_PARAM_SIZE
	.align		4
.L_27:
        /*0088*/ 	.byte	0x03, 0x19
        /*008a*/ 	.short	0x0024


	//----- nvinfo : EIATTR_PARAM_CBANK
	.align		4
        /*008c*/ 	.byte	0x04, 0x0a
        /*008e*/ 	.short	(.L_29 - .L_28)
	.align		4
.L_28:
        /*0090*/ 	.word	index@(.nv.constant0._Z11matmul_tilePfS_S_iii)
        /*0094*/ 	.short	0x0380
        /*0096*/ 	.short	0x0024


	//----- nvinfo : EIATTR_SW_WAR
	.align		4
.L_29:
        /*0098*/ 	.byte	0x04, 0x36
        /*009a*/ 	.short	(.L_31 - .L_30)
.L_30:
        /*009c*/ 	.word	0x00000008
.L_31:


//--------------------- .nv.info._Z12matmul_naivePfS_S_iii --------------------------
	.section	.nv.info._Z12matmul_naivePfS_S_iii,"",@"SHT_CUDA_INFO"
	.sectionflags	@""
	.align	4


	//----- nvinfo : EIATTR_CUDA_API_VERSION
	.align		4
        /*0000*/ 	.byte	0x04, 0x37
        /*0002*/ 	.short	(.L_33 - .L_32)
.L_32:
        /*0004*/ 	.word	0x00000082


	//----- nvinfo : EIATTR_KPARAM_INFO
	.align		4
.L_33:
        /*0008*/ 	.byte	0x04, 0x17
        /*000a*/ 	.short	(.L_35 - .L_34)
.L_34:
        /*000c*/ 	.word	0x00000000
        /*0010*/ 	.short	0x0005
        /*0012*/ 	.short	0x0020
        /*0014*/ 	.byte	0x00, 0xf0, 0x11, 0x00


	//----- nvinfo : EIATTR_KPARAM_INFO
	.align		4
.L_35:
        /*0018*/ 	.byte	0x04, 0x17
        /*001a*/ 	.short	(.L_37 - .L_36)
.L_36:
        /*001c*/ 	.word	0x00000000
        /*0020*/ 	.short	0x0004
        /*0022*/ 	.short	0x001c
        /*0024*/ 	.byte	0x00, 0xf0, 0x11, 0x00


	//----- nvinfo : EIATTR_KPARAM_INFO
	.align		4
.L_37:
        /*0028*/ 	.byte	0x04, 0x17
        /*002a*/ 	.short	(.L_39 - .L_38)
.L_38:
        /*002c*/ 	.word	0x00000000
        /*0030*/ 	.short	0x0003
        /*0032*/ 	.short	0x0018
        /*0034*/ 	.byte	0x00, 0xf0, 0x11, 0x00


	//----- nvinfo : EIATTR_KPARAM_INFO
	.align		4
.L_39:
        /*0038*/ 	.byte	0x04, 0x17
        /*003a*/ 	.short	(.L_41 - .L_40)
.L_40:
        /*003c*/ 	.word	0x00000000
        /*0040*/ 	.short	0x0002
        /*0042*/ 	.short	0x0010
        /*0044*/ 	.byte	0x00, 0xf5, 0x21, 0x00


	//----- nvinfo : EIATTR_KPARAM_INFO
	.align		4
.L_41:
        /*0048*/ 	.byte	0x04, 0x17
        /*004a*/ 	.short	(.L_43 - .L_42)
.L_42:
        /*004c*/ 	.word	0x00000000
        /*0050*/ 	.short	0x0001
        /*0052*/ 	.short	0x0008
        /*0054*/ 	.byte	0x00, 0xf5, 0x21, 0x00


	//----- nvinfo : EIATTR_KPARAM_INFO
	.align		4
.L_43:
        /*0058*/ 	.byte	0x04, 0x17
        /*005a*/ 	.short	(.L_45 - .L_44)
.L_44:
        /*005c*/ 	.word	0x00000000
        /*0060*/ 	.short	0x0000
        /*0062*/ 	.short	0x0000
        /*0064*/ 	.byte	0x00, 0xf5, 0x21, 0x00


	//----- nvinfo : EIATTR_SPARSE_MMA_MASK
	.align		4
.L_45:
        /*0068*/ 	.byte	0x03, 0x50
        /*006a*/ 	.short	0x0000


	//----- nvinfo : EIATTR_MAXREG_COUNT
	.align		4
        /*006c*/ 	.byte	0x03, 0x1b
        /*006e*/ 	.short	0x00ff


	//----- nvinfo : EIATTR_MERCURY_ISA_VERSION
	.align		4
        /*0070*/ 	.byte	0x03, 0x5f
        /*0072*/ 	.short	0x0101


	//----- nvinfo : EIATTR_VRC_CTA_INIT_COUNT
	.align		4
        /*0074*/ 	.byte	0x02, 0x4a
	.zero		1
	.zero		1


	//----- nvinfo : EIATTR_EXIT_INSTR_OFFSETS
	.align		4
        /*0078*/ 	.byte	0x04, 0x1c
        /*007a*/ 	.short	(.L_47 - .L_46)


	//   ....[0]....
.L_46:
        /*007c*/ 	.word	0x000000d0


	//   ....[1]....
        /*0080*/ 	.word	0x000008f0


	//----- nvinfo : EIATTR_CBANK_PARAM_SIZE
	.align		4
.L_47:
        /*0084*/ 	.byte	0x03, 0x19
        /*0086*/ 	.short	0x0024


	//----- nvinfo : EIATTR_PARAM_CBANK
	.align		4
        /*0088*/ 	.byte	0x04, 0x0a
        /*008a*/ 	.short	(.L_49 - .L_48)
	.align		4
.L_48:
        /*008c*/ 	.word	index@(.nv.constant0._Z12matmul_naivePfS_S_iii)
        /*0090*/ 	.short	0x0380
        /*0092*/ 	.short	0x0024


	//----- nvinfo : EIATTR_SW_WAR
	.align		4
.L_49:
        /*0094*/ 	.byte	0x04, 0x36
        /*0096*/ 	.short	(.L_51 - .L_50)
.L_50:
        /*0098*/ 	.word	0x00000008
.L_51:


//--------------------- .nv.callgraph             --------------------------
	.section	.nv.callgraph,"",@"SHT_CUDA_CALLGRAPH"
	.align	4
	.sectionentsize	8
	.align		4
        /*0000*/ 	.word	0x00000000
	.align		4
        /*0004*/ 	.word	0xffffffff
	.align		4
        /*0008*/ 	.word	0x00000000
	.align		4
        /*000c*/ 	.word	0xfffffffe
	.align		4
        /*0010*/ 	.word	0x00000000
	.align		4
        /*0014*/ 	.word	0xfffffffd
	.align		4
        /*0018*/ 	.word	0x00000000
	.align		4
        /*001c*/ 	.word	0xfffffffc


//--------------------- .text._Z11matmul_tilePfS_S_iii --------------------------
	.section	.text._Z11matmul_tilePfS_S_iii,"ax",@progbits
	.align	128
        .global         _Z11matmul_tilePfS_S_iii
        .type           _Z11matmul_tilePfS_S_iii,@function
        .size           _Z11matmul_tilePfS_S_iii,(.L_x_8 - _Z11matmul_tilePfS_S_iii)
        .other          _Z11matmul_tilePfS_S_iii,@"STO_CUDA_ENTRY STV_DEFAULT"
_Z11matmul_tilePfS_S_iii:
.text._Z11matmul_tilePfS_S_iii:
[----:B------:R-:W-:Y:S01]  /*0000*/  LDC R1, c[0x0][0x37c] ;  /* 0x0000df00ff017b82 */ /* 0x000fe20000000800 */
[----:B------:R-:W0:Y:S01]  /*0010*/  S2R R17, SR_TID.Y ;  /* 0x0000000000117919 */ /* 0x000e220000002200 */
[----:B------:R-:W1:Y:S06]  /*0020*/  LDCU UR10, c[0x0][0x39c] ;  /* 0x00007380ff0a77ac */ /* 0x000e6c0008000800 */
[----:B------:R-:W0:Y:S01]  /*0030*/  LDC R18, c[0x0][0x364] ;  /* 0x0000d900ff127b82 */ /* 0x000e220000000800 */
[----:B------:R-:W-:Y:S01]  /*0040*/  HFMA2 R23, -RZ, RZ, 0, 0 ;  /* 0x00000000ff177431 */ /* 0x000fe200000001ff */
[----:B------:R-:W2:Y:S01]  /*0050*/  S2R R7, SR_TID.X ;  /* 0x0000000000077919 */ /* 0x000ea20000002100 */
[----:B------:R-:W3:Y:S01]  /*0060*/  LDCU UR14, c[0x0][0x3a0] ;  /* 0x00007400ff0e77ac */ /* 0x000ee20008000800 */
[----:B------:R-:W4:Y:S04]  /*0070*/  LDCU.64 UR8, c[0x0][0x358] ;  /* 0x00006b00ff0877ac */ /* 0x000f280008000a00 */
[----:B------:R-:W0:Y:S08]  /*0080*/  S2UR UR4, SR_CTAID.Y ;  /* 0x00000000000479c3 */ /* 0x000e300000002600 */
[----:B------:R-:W2:Y:S01]  /*0090*/  S2UR UR5, SR_CTAID.X ;  /* 0x00000000000579c3 */ /* 0x000ea20000002500 */
[----:B-1----:R-:W-:-:S07]  /*00a0*/  UISETP.GE.AND UP0, UPT, UR10, 0x1, UPT ;  /* 0x000000010a00788c */ /* 0x002fce000bf06270 */
[----:B------:R-:W2:Y:S01]  /*00b0*/  LDC R16, c[0x0][0x360] ;  /* 0x0000d800ff107b82 */ /* 0x000ea20000000800 */
[----:B0-----:R-:W-:Y:S02]  /*00c0*/  IMAD R18, R18, UR4, R17 ;  /* 0x0000000412127c24 */ /* 0x001fe4000f8e0211 */
[----:B--2---:R-:W-:Y:S01]  /*00d0*/  IMAD R16, R16, UR5, R7 ;  /* 0x0000000510107c24 */ /* 0x004fe2000f8e0207 */
[----:B---34-:R-:W-:Y:S06]  /*00e0*/  BRA.U !UP0, `(.L_x_0) ;  /* 0x0000000508c07547 */ /* 0x018fec000b800000 */
[----:B------:R-:W0:Y:S01]  /*00f0*/  S2UR UR7, SR_CgaCtaId ;  /* 0x00000000000779c3 */ /* 0x000e220000008800 */
[----:B------:R-:W-:Y:S01]  /*0100*/  UMOV UR5, 0x400 ;  /* 0x0000040000057882 */ /* 0x000fe20000000000 */
[----:B------:R-:W-:Y:S01]  /*0110*/  UIADD3 UR4, UPT, UPT, UR10, 0x1f, URZ ;  /* 0x0000001f0a047890 */ /* 0x000fe2000fffe0ff */
[----:B------:R-:W-:Y:S01]  /*0120*/  MOV R23, RZ ;  /* 0x000000ff00177202 */ /* 0x000fe20000000f00 */
[----:B------:R-:W-:Y:S01]  /*0130*/  UIADD3 UR6, UPT, UPT, UR5, 0x1000, URZ ;  /* 0x0000100005067890 */ /* 0x000fe2000fffe0ff */
[----:B------:R-:W-:Y:S01]  /*0140*/  LEA R6, R17, R16, 0xf ;  /* 0x0000001011067211 */ /* 0x000fe200078e78ff */
[----:B------:R-:W-:Y:S01]  /*0150*/  USHF.R.U32.HI UR4, URZ, 0x5, UR4 ;  /* 0x00000005ff047899 */ /* 0x000fe20008011604 */
[----:B------:R-:W-:Y:S01]  /*0160*/  IMAD R5, R18, UR10, R7 ;  /* 0x0000000a12057c24 */ /* 0x000fe2000f8e0207 */
[----:B------:R-:W1:Y:S01]  /*0170*/  LDC.64 R20, c[0x0][0x380] ;  /* 0x0000e000ff147b82 */ /* 0x000e620000000a00 */
[----:B------:R-:W2:Y:S01]  /*0180*/  LDCU UR11, c[0x0][0x3a0] ;  /* 0x00007400ff0b77ac */ /* 0x000ea20008000800 */
[----:B------:R-:W3:Y:S01]  /*0190*/  LDCU.64 UR12, c[0x0][0x398] ;  /* 0x00007300ff0c77ac */ /* 0x000ee20008000a00 */
[----:B------:R-:W-:-:S02]  /*01a0*/  UIADD3 UR4, UPT, UPT, -UR4, URZ, URZ ;  /* 0x000000ff04047290 */ /* 0x000fc4000fffe1ff */
[----:B0-----:R-:W-:Y:S02]  /*01b0*/  ULEA UR5, UR7, UR5, 0x18 ;  /* 0x0000000507057291 */ /* 0x001fe4000f8ec0ff */
[----:B------:R-:W-:-:S04]  /*01c0*/  ULEA UR6, UR7, UR6, 0x18 ;  /* 0x0000000607067291 */ /* 0x000fc8000f8ec0ff */
[----:B------:R-:W-:Y:S02]  /*01d0*/  LEA R0, R17, UR5, 0x7 ;  /* 0x0000000511007c11 */ /* 0x000fe4000f8e38ff */
[C---:B------:R-:W-:Y:S02]  /*01e0*/  LEA R2, R7.reuse, UR6, 0x2 ;  /* 0x0000000607027c11 */ /* 0x040fe4000f8e10ff */
[----:B------:R-:W-:Y:S02]  /*01f0*/  LEA R4, R7, R0, 0x2 ;  /* 0x0000000007047211 */ /* 0x000fe400078e10ff */
[----:B--23--:R-:W-:-:S07]  /*0200*/  LEA R3, R17, R2, 0x7 ;  /* 0x0000000211037211 */ /* 0x00cfce00078e38ff */
.L_x_1:
[----:B------:R-:W-:Y:S01]  /*0210*/  ISETP.GE.AND P0, PT, R17, UR13, PT ;  /* 0x0000000d11007c0c */ /* 0x000fe2000bf06270 */
[----:B------:R-:W-:Y:S01]  /*0220*/  HFMA2 R26, -RZ, RZ, 0, 0 ;  /* 0x00000000ff1a7431 */ /* 0x000fe200000001ff */
[----:B------:R-:W-:Y:S01]  /*0230*/  ISETP.GE.AND P1, PT, R7, UR13, PT ;  /* 0x0000000d07007c0c */ /* 0x000fe2000bf26270 */
[----:B-1----:R-:W-:Y:S01]  /*0240*/  IMAD.WIDE R8, R5, 0x4, R20 ;  /* 0x0000000405087825 */ /* 0x002fe200078e0214 */
[----:B------:R-:W-:Y:S02]  /*0250*/  ISETP.GE.OR P0, PT, R16, UR11, P0 ;  /* 0x0000000b10007c0c */ /* 0x000fe40008706670 */
[----:B------:R-:W-:Y:S02]  /*0260*/  ISETP.GE.OR P1, PT, R18, UR12, P1 ;  /* 0x0000000c12007c0c */ /* 0x000fe40008f26670 */
[----:B------:R-:W-:-:S09]  /*0270*/  MOV R29, RZ ;  /* 0x000000ff001d7202 */ /* 0x000fd20000000f00 */
[----:B------:R-:W0:Y:S02]  /*0280*/  @!P0 LDC.64 R10, c[0x0][0x388] ;  /* 0x0000e200ff0a8b82 */ /* 0x000e240000000a00 */
[----:B------:R-:W2:Y:S01]  /*0290*/  @!P1 LDG.E R29, desc[UR8][R8.64] ;  /* 0x00000008081d9981 */ /* 0x000ea2000c1e1900 */
[----:B0-----:R-:W-:-:S05]  /*02a0*/  @!P0 IMAD.WIDE R24, R6, 0x4, R10 ;  /* 0x0000000406188825 */ /* 0x001fca00078e020a */
[----:B------:R-:W3:Y:S04]  /*02b0*/  @!P0 LDG.E R26, desc[UR8][R24.64] ;  /* 0x00000008181a8981 */ /* 0x000ee8000c1e1900 */
[----:B--2---:R-:W-:Y:S04]  /*02c0*/  STS [R4], R29 ;  /* 0x0000001d04007388 */ /* 0x004fe80000000800 */
[----:B---3--:R-:W-:Y:S01]  /*02d0*/  STS [R3], R26 ;  /* 0x0000001a03007388 */ /* 0x008fe20000000800 */
[----:B------:R-:W-:Y:S06]  /*02e0*/  BAR.SYNC.DEFER_BLOCKING 0x0 ;  /* 0x0000000000007b1d */ /* 0x000fec0000010000 */
[----:B------:R-:W-:Y:S04]  /*02f0*/  LDS R22, [R2] ;  /* 0x0000000002167984 */ /* 0x000fe80000000800 */
[----:B------:R-:W0:Y:S04]  /*0300*/  LDS.128 R12, [R0] ;  /* 0x00000000000c7984 */ /* 0x000e280000000c00 */
[----:B------:R-:W1:Y:S04]  /*0310*/  LDS R25, [R2+0x80] ;  /* 0x0000800002197984 */ /* 0x000e680000000800 */
[----:B------:R-:W2:Y:S04]  /*0320*/  LDS R27, [R2+0x100] ;  /* 0x00010000021b7984 */ /* 0x000ea80000000800 */
[----:B------:R-:W3:Y:S04]  /*0330*/  LDS R28, [R2+0x180] ;  /* 0x00018000021c7984 */ /* 0x000ee80000000800 */
[----:B------:R-:W-:Y:S04]  /*0340*/  LDS R19, [R2+0x200] ;  /* 0x0002000002137984 */ /* 0x000fe80000000800 */
[----:B------:R-:W4:Y:S04]  /*0350*/  LDS.128 R8, [R0+0x10] ;  /* 0x0000100000087984 */ /* 0x000f280000000c00 */
[----:B------:R-:W-:Y:S04]  /*0360*/  LDS R26, [R2+0x380] ;  /* 0x00038000021a7984 */ /* 0x000fe80000000800 */
[----:B------:R-:W-:Y:S01]  /*0370*/  LDS R24, [R2+0x480] ;  /* 0x0004800002187984 */ /* 0x000fe20000000800 */
[----:B0-----:R-:W-:-:S03]  /*0380*/  FFMA R12, R12, R22, R23 ;  /* 0x000000160c0c7223 */ /* 0x001fc60000000017 */
[----:B------:R-:W0:Y:S04]  /*0390*/  LDS R22, [R2+0x280] ;  /* 0x0002800002167984 */ /* 0x000e280000000800 */
[----:B------:R-:W5:Y:S01]  /*03a0*/  LDS R23, [R2+0x300] ;  /* 0x0003000002177984 */ /* 0x000f620000000800 */
[----:B-1----:R-:W-:-:S03]  /*03b0*/  FFMA R12, R25, R13, R12 ;  /* 0x0000000d190c7223 */ /* 0x002fc6000000000c */
[----:B------:R-:W-:Y:S01]  /*03c0*/  LDS R25, [R2+0x400] ;  /* 0x0004000002197984 */ /* 0x000fe20000000800 */
[----:B--2---:R-:W-:-:S04]  /*03d0*/  FFMA R27, R27, R14, R12 ;  /* 0x0000000e1b1b7223 */ /* 0x004fc8000000000c */
[----:B---3--:R-:W-:Y:S02]  /*03e0*/  FFMA R27, R28, R15, R27 ;  /* 0x0000000f1c1b7223 */ /* 0x008fe4000000001b */
[----:B------:R-:W1:Y:S02]  /*03f0*/  LDS.128 R12, [R0+0x20] ;  /* 0x00002000000c7984 */ /* 0x000e640000000c00 */
[----:B----4-:R-:W-:Y:S02]  /*0400*/  FFMA R19, R8, R19, R27 ;  /* 0x0000001308137223 */ /* 0x010fe4000000001b */
[----:B------:R-:W-:Y:S02]  /*0410*/  LDS R28, [R2+0x580] ;  /* 0x00058000021c7984 */ /* 0x000fe40000000800 */
[----:B0-----:R-:W-:Y:S02]  /*0420*/  FFMA R22, R22, R9, R19 ;  /* 0x0000000916167223 */ /* 0x001fe40000000013 */
[----:B------:R-:W0:Y:S02]  /*0430*/  LDS R19, [R2+0x500] ;  /* 0x0005000002137984 */ /* 0x000e240000000800 */
[----:B-----5:R-:W-:-:S02]  /*0440*/  FFMA R23, R23, R10, R22 ;  /* 0x0000000a17177223 */ /* 0x020fc40000000016 */
[----:B------:R-:W-:Y:S02]  /*0450*/  LDS R22, [R2+0x680] ;  /* 0x0006800002167984 */ /* 0x000fe40000000800 */
[----:B------:R-:W-:Y:S02]  /*0460*/  FFMA R27, R26, R11, R23 ;  /* 0x0000000b1a1b7223 */ /* 0x000fe40000000017 */
[----:B------:R-:W-:Y:S04]  /*0470*/  LDS R23, [R2+0x600] ;  /* 0x0006000002177984 */ /* 0x000fe80000000800 */
[----:B------:R-:W2:Y:S01]  /*0480*/  LDS.128 R8, [R0+0x30] ;  /* 0x0000300000087984 */ /* 0x000ea20000000c00 */
[----:B-1----:R-:W-:-:S03]  /*0490*/  FFMA R25, R12, R25, R27 ;  /* 0x000000190c197223 */ /* 0x002fc6000000001b */
[----:B------:R-:W-:Y:S01]  /*04a0*/  LDS R26, [R2+0x780] ;  /* 0x00078000021a7984 */ /* 0x000fe20000000800 */
[----:B------:R-:W-:-:S03]  /*04b0*/  FFMA R24, R24, R13, R25 ;  /* 0x0000000d18187223 */ /* 0x000fc60000000019 */
[----:B------:R-:W1:Y:S01]  /*04c0*/  LDS R25, [R2+0x700] ;  /* 0x0007000002197984 */ /* 0x000e620000000800 */
[----:B0-----:R-:W-:-:S03]  /*04d0*/  FFMA R19, R19, R14, R24 ;  /* 0x0000000e13137223 */ /* 0x001fc60000000018 */
[----:B------:R-:W-:Y:S01]  /*04e0*/  LDS R24, [R2+0x880] ;  /* 0x0008800002187984 */ /* 0x000fe20000000800 */
[----:B------:R-:W-:-:S03]  /*04f0*/  FFMA R27, R28, R15, R19 ;  /* 0x0000000f1c1b7223 */ /* 0x000fc60000000013 */
[----:B------:R-:W-:Y:S04]  /*0500*/  LDS R19, [R2+0x800] ;  /* 0x0008000002137984 */ /* 0x000fe80000000800 */
[----:B------:R-:W0:Y:S01]  /*0510*/  LDS.128 R12, [R0+0x40] ;  /* 0x00004000000c7984 */ /* 0x000e220000000c00 */
[----:B--2---:R-:W-:-:S03]  /*0520*/  FFMA R23, R8, R23, R27 ;  /* 0x0000001708177223 */ /* 0x004fc6000000001b */
[----:B------:R-:W2:Y:S04]  /*0530*/  LDS R27, [R2+0x900] ;  /* 0x00090000021b7984 */ /* 0x000ea80000000800 */
[----:B------:R-:W3:Y:S01]  /*0540*/  LDS R28, [R2+0x980] ;  /* 0x00098000021c7984 */ /* 0x000ee20000000800 */
[----:B------:R-:W-:-:S03]  /*0550*/  FFMA R22, R22, R9, R23 ;  /* 0x0000000916167223 */ /* 0x000fc60000000017 */
[----:B------:R-:W-:Y:S01]  /*0560*/  LDS R23, [R2+0xa00] ;  /* 0x000a000002177984 */ /* 0x000fe20000000800 */
[----:B-1----:R-:W-:-:S03]  /*0570*/  FFMA R25, R25, R10, R22 ;  /* 0x0000000a19197223 */ /* 0x002fc60000000016 */
[----:B------:R-:W-:Y:S01]  /*0580*/  LDS R22, [R2+0xa80] ;  /* 0x000a800002167984 */ /* 0x000fe20000000800 */
[----:B------:R-:W-:-:S03]  /*0590*/  FFMA R25, R26, R11, R25 ;  /* 0x0000000b1a197223 */ /* 0x000fc60000000019 */
[----:B------:R-:W1:Y:S04]  /*05a0*/  LDS.128 R8, [R0+0x50] ;  /* 0x0000500000087984 */ /* 0x000e680000000c00 */
[----:B------:R-:W-:Y:S01]  /*05b0*/  LDS R26, [R2+0xb80] ;  /* 0x000b8000021a7984 */ /* 0x000fe20000000800 */
[----:B0-----:R-:W-:-:S03]  /*05c0*/  FFMA R19, R12, R19, R25 ;  /* 0x000000130c137223 */ /* 0x001fc60000000019 */
[----:B------:R-:W-:Y:S01]  /*05d0*/  LDS R25, [R2+0xc00] ;  /* 0x000c000002197984 */ /* 0x000fe20000000800 */
[----:B------:R-:W-:-:S03]  /*05e0*/  FFMA R24, R24, R13, R19 ;  /* 0x0000000d18187223 */ /* 0x000fc60000000013 */
[----:B------:R-:W0:Y:S01]  /*05f0*/  LDS R19, [R2+0xb00] ;  /* 0x000b000002137984 */ /* 0x000e220000000800 */
[----:B--2---:R-:W-:-:S03]  /*0600*/  FFMA R27, R27, R14, R24 ;  /* 0x0000000e1b1b7223 */ /* 0x004fc60000000018 */
[----:B------:R-:W-:Y:S01]  /*0610*/  LDS R24, [R2+0xc80] ;  /* 0x000c800002187984 */ /* 0x000fe20000000800 */
[----:B---3--:R-:W-:-:S03]  /*0620*/  FFMA R27, R28, R15, R27 ;  /* 0x0000000f1c1b7223 */ /* 0x008fc6000000001b */
[----:B------:R-:W2:Y:S04]  /*0630*/  LDS.128 R12, [R0+0x60] ;  /* 0x00006000000c7984 */ /* 0x000ea80000000c00 */
[----:B------:R-:W-:Y:S01]  /*0640*/  LDS R28, [R2+0xf00] ;  /* 0x000f0000021c7984 */ /* 0x000fe20000000800 */
[----:B-1----:R-:W-:-:S04]  /*0650*/  FFMA R23, R8, R23, R27 ;  /* 0x0000001708177223 */ /* 0x002fc8000000001b */
[----:B------:R-:W-:Y:S02]  /*0660*/  FFMA R22, R22, R9, R23 ;  /* 0x0000000916167223 */ /* 0x000fe40000000017 */
[----:B------:R-:W1:Y:S02]  /*0670*/  LDS R23, [R2+0xd00] ;  /* 0x000d000002177984 */ /* 0x000e640000000800 */
[----:B0-----:R-:W-:Y:S02]  /*0680*/  FFMA R19, R19, R10, R22 ;  /* 0x0000000a13137223 */ /* 0x001fe40000000016 */
[----:B------:R-:W0:Y:S02]  /*0690*/  LDS R22, [R2+0xd80] ;  /* 0x000d800002167984 */ /* 0x000e240000000800 */
[----:B------:R-:W-:Y:S02]  /*06a0*/  FFMA R27, R26, R11, R19 ;  /* 0x0000000b1a1b7223 */ /* 0x000fe40000000013 */
[----:B------:R-:W-:Y:S04]  /*06b0*/  LDS R19, [R2+0xe00] ;  /* 0x000e000002137984 */ /* 0x000fe80000000800 */
[----:B------:R-:W3:Y:S01]  /*06c0*/  LDS.128 R8, [R0+0x70] ;  /* 0x0000700000087984 */ /* 0x000ee20000000c00 */
[----:B--2---:R-:W-:-:S03]  /*06d0*/  FFMA R25, R12, R25, R27 ;  /* 0x000000190c197223 */ /* 0x004fc6000000001b */
[----:B------:R-:W2:Y:S01]  /*06e0*/  LDS R12, [R2+0xe80] ;  /* 0x000e8000020c7984 */ /* 0x000ea20000000800 */
[----:B------:R-:W-:-:S03]  /*06f0*/  FFMA R26, R24, R13, R25 ;  /* 0x0000000d181a7223 */ /* 0x000fc60000000019 */
[----:B------:R-:W4:Y:S01]  /*0700*/  LDS R24, [R2+0xf80] ;  /* 0x000f800002187984 */ /* 0x000f220000000800 */
[----:B-1----:R-:W-:Y:S01]  /*0710*/  FFMA R23, R23, R14, R26 ;  /* 0x0000000e17177223 */ /* 0x002fe2000000001a */
[----:B------:R-:W-:-:S04]  /*0720*/  UIADD3 UR4, UPT, UPT, UR4, 0x1, URZ ;  /* 0x0000000104047890 */ /* 0x000fc8000fffe0ff */
[----:B------:R-:W-:Y:S01]  /*0730*/  UISETP.NE.AND UP0, UPT, UR4, URZ, UPT ;  /* 0x000000ff0400728c */ /* 0x000fe2000bf05270 */
[----:B------:R-:W-:Y:S01]  /*0740*/  IADD3 R17, PT, PT, R17, 0x20, RZ ;  /* 0x0000002011117810 */ /* 0x000fe20007ffe0ff */
[----:B0-----:R-:W-:-:S04]  /*0750*/  FFMA R15, R22, R15, R23 ;  /* 0x0000000f160f7223 */ /* 0x001fc80000000017 */
[----:B---3--:R-:W-:-:S04]  /*0760*/  FFMA R15, R8, R19, R15 ;  /* 0x00000013080f7223 */ /* 0x008fc8000000000f */
[----:B--2---:R-:W-:-:S04]  /*0770*/  FFMA R9, R12, R9, R15 ;  /* 0x000000090c097223 */ /* 0x004fc8000000000f */
[----:B------:R-:W-:Y:S01]  /*0780*/  FFMA R9, R28, R10, R9 ;  /* 0x0000000a1c097223 */ /* 0x000fe20000000009 */
[----:B------:R-:W-:Y:S02]  /*0790*/  IADD3 R5, PT, PT, R5, 0x20, RZ ;  /* 0x0000002005057810 */ /* 0x000fe40007ffe0ff */
[----:B------:R-:W-:Y:S01]  /*07a0*/  IADD3 R7, PT, PT, R7, 0x20, RZ ;  /* 0x0000002007077810 */ /* 0x000fe20007ffe0ff */
[----:B----4-:R-:W-:Y:S01]  /*07b0*/  FFMA R23, R24, R11, R9 ;  /* 0x0000000b18177223 */ /* 0x010fe20000000009 */
[----:B------:R-:W-:Y:S01]  /*07c0*/  IADD3 R6, PT, PT, R6, 0x100000, RZ ;  /* 0x0010000006067810 */ /* 0x000fe20007ffe0ff */
[----:B------:R-:W-:Y:S06]  /*07d0*/  BAR.SYNC.DEFER_BLOCKING 0x0 ;  /* 0x0000000000007b1d */ /* 0x000fec0000010000 */
[----:B------:R-:W-:Y:S05]  /*07e0*/  BRA.U UP0, `(.L_x_1) ;  /* 0xfffffff900887547 */ /* 0x000fea000b83ffff */
.L_x_0:
[----:B------:R-:W0:Y:S01]  /*07f0*/  LDCU UR4, c[0x0][0x398] ;  /* 0x00007300ff0477ac */ /* 0x000e220008000800 */
[----:B------:R-:W-:-:S04]  /*0800*/  ISETP.GE.AND P0, PT, R16, UR14, PT ;  /* 0x0000000e10007c0c */ /* 0x000fc8000bf06270 */
[----:B0-----:R-:W-:-:S13]  /*0810*/  ISETP.GE.OR P0, PT, R18, UR4, P0 ;  /* 0x0000000412007c0c */ /* 0x001fda0008706670 */
[----:B------:R-:W-:Y:S05]  /*0820*/  @P0 EXIT ;  /* 0x000000000000094d */ /* 0x000fea0003800000 */
[----:B------:R-:W0:Y:S01]  /*0830*/  LDC.64 R2, c[0x0][0x390] ;  /* 0x0000e400ff027b82 */ /* 0x000e220000000a00 */
[----:B------:R-:W-:-:S04]  /*0840*/  IMAD R5, R18, UR14, R16 ;  /* 0x0000000e12057c24 */ /* 0x000fc8000f8e0210 */
[----:B0-----:R-:W-:-:S05]  /*0850*/  IMAD.WIDE R2, R5, 0x4, R2 ;  /* 0x0000000405027825 */ /* 0x001fca00078e0202 */
[----:B------:R-:W-:Y:S01]  /*0860*/  STG.E desc[UR8][R2.64], R23 ;  /* 0x0000001702007986 */ /* 0x000fe2000c101908 */
[----:B------:R-:W-:Y:S05]  /*0870*/  EXIT ;  /* 0x000000000000794d */ /* 0x000fea0003800000 */
.L_x_2:
[----:B------:R-:W-:-:S00]  /*0880*/  BRA `(.L_x_2) ;  /* 0xfffffffc00fc7947 */ /* 0x000fc0000383ffff */
[----:B------:R-:W-:-:S00]  /*0890*/  NOP ;  /* 0x0000000000007918 */ /* 0x000fc00000000000 */
        /* <DEDUP_REMOVED lines=14> */
.L_x_8:


//--------------------- .text._Z12matmul_naivePfS_S_iii --------------------------
	.section	.text._Z12matmul_naivePfS_S_iii,"ax",@progbits
	.align	128
        .global         _Z12matmul_naivePfS_S_iii
        .type           _Z12matmul_naivePfS_S_iii,@function
        .size           _Z12matmul_naivePfS_S_iii,(.L_x_9 - _Z12matmul_naivePfS_S_iii)
        .other          _Z12matmul_naivePfS_S_iii,@"STO_CUDA_ENTRY STV_DEFAULT"
_Z12matmul_naivePfS_S_iii:
.text._Z12matmul_naivePfS_S_iii:
[----:B------:R-:W-:Y:S01]  /*0000*/  LDC R1, c[0x0][0x37c] ;  /* 0x0000df00ff017b82 */ /* 0x000fe20000000800 */
[----:B------:R-:W0:Y:S07]  /*0010*/  S2R R5, SR_TID.X ;  /* 0x0000000000057919 */ /* 0x000e2e0000002100 */
[----:B------:R-:W1:Y:S01]  /*0020*/  LDC R16, c[0x0][0x364] ;  /* 0x0000d900ff107b82 */ /* 0x000e620000000800 */
[----:B------:R-:W2:Y:S01]  /*0030*/  LDCU UR6, c[0x0][0x398] ;  /* 0x00007300ff0677ac */ /* 0x000ea20008000800 */
[----:B------:R-:W1:Y:S06]  /*0040*/  S2R R3, SR_TID.Y ;  /* 0x0000000000037919 */ /* 0x000e6c0000002200 */
[----:B------:R-:W0:Y:S08]  /*0050*/  S2UR UR5, SR_CTAID.X ;  /* 0x00000000000579c3 */ /* 0x000e300000002500 */
[----:B------:R-:W0:Y:S08]  /*0060*/  LDC R0, c[0x0][0x360] ;  /* 0x0000d800ff007b82 */ /* 0x000e300000000800 */
[----:B------:R-:W1:Y:S08]  /*0070*/  S2UR UR4, SR_CTAID.Y ;  /* 0x00000000000479c3 */ /* 0x000e700000002600 */
[----:B------:R-:W3:Y:S01]  /*0080*/  LDC R17, c[0x0][0x3a0] ;  /* 0x0000e800ff117b82 */ /* 0x000ee20000000800 */
[----:B0-----:R-:W-:-:S02]  /*0090*/  IMAD R0, R0, UR5, R5 ;  /* 0x0000000500007c24 */ /* 0x001fc4000f8e0205 */
[----:B-1----:R-:W-:-:S03]  /*00a0*/  IMAD R16, R16, UR4, R3 ;  /* 0x0000000410107c24 */ /* 0x002fc6000f8e0203 */
[----:B---3--:R-:W-:-:S04]  /*00b0*/  ISETP.GE.AND P0, PT, R0, R17, PT ;  /* 0x000000110000720c */ /* 0x008fc80003f06270 */
[----:B--2---:R-:W-:-:S13]  /*00c0*/  ISETP.GE.OR P0, PT, R16, UR6, P0 ;  /* 0x0000000610007c0c */ /* 0x004fda0008706670 */
[----:B------:R-:W-:Y:S05]  /*00d0*/  @P0 EXIT ;  /* 0x000000000000094d */ /* 0x000fea0003800000 */
[----:B------:R-:W0:Y:S01]  /*00e0*/  LDC R19, c[0x0][0x39c] ;  /* 0x0000e700ff137b82 */ /* 0x000e220000000800 */
[----:B------:R-:W1:Y:S01]  /*00f0*/  LDCU.64 UR4, c[0x0][0x358] ;  /* 0x00006b00ff0477ac */ /* 0x000e620008000a00 */
[----:B------:R-:W-:Y:S01]  /*0100*/  HFMA2 R24, -RZ, RZ, 0, 0 ;  /* 0x00000000ff187431 */ /* 0x000fe200000001ff */
[----:B0-----:R-:W-:-:S13]  /*0110*/  ISETP.GE.AND P0, PT, R19, 0x1, PT ;  /* 0x000000011300780c */ /* 0x001fda0003f06270 */
[----:B-1----:R-:W-:Y:S05]  /*0120*/  @!P0 BRA `(.L_x_3) ;  /* 0x0000000400e08947 */ /* 0x002fea0003800000 */
[C---:B------:R-:W-:Y:S01]  /*0130*/  ISETP.GE.U32.AND P1, PT, R19.reuse, 0x8, PT ;  /* 0x000000081300780c */ /* 0x040fe20003f26070 */
[----:B------:R-:W-:Y:S01]  /*0140*/  IMAD R20, R16, R19, RZ ;  /* 0x0000001310147224 */ /* 0x000fe200078e02ff */
[----:B------:R-:W-:Y:S02]  /*0150*/  LOP3.LUT R27, R19, 0x7, RZ, 0xc0, !PT ;  /* 0x00000007131b7812 */ /* 0x000fe400078ec0ff */
[----:B------:R-:W-:Y:S02]  /*0160*/  MOV R24, RZ ;  /* 0x000000ff00187202 */ /* 0x000fe40000000f00 */
[----:B------:R-:W-:Y:S02]  /*0170*/  ISETP.NE.AND P0, PT, R27, RZ, PT ;  /* 0x000000ff1b00720c */ /* 0x000fe40003f05270 */
[----:B------:R-:W-:-:S05]  /*0180*/  MOV R21, RZ ;  /* 0x000000ff00157202 */ /* 0x000fca0000000f00 */
[----:B------:R-:W-:Y:S06]  /*0190*/  @!P1 BRA `(.L_x_4) ;  /* 0x0000000000c49947 */ /* 0x000fec0003800000 */
[----:B------:R-:W0:Y:S01]  /*01a0*/  LDC.64 R2, c[0x0][0x380] ;  /* 0x0000e000ff027b82 */ /* 0x000e220000000a00 */
[----:B------:R-:W-:Y:S02]  /*01b0*/  LOP3.LUT R21, R19, 0x7ffffff8, RZ, 0xc0, !PT ;  /* 0x7ffffff813157812 */ /* 0x000fe400078ec0ff */
[----:B------:R-:W-:Y:S02]  /*01c0*/  MOV R24, RZ ;  /* 0x000000ff00187202 */ /* 0x000fe40000000f00 */
[----:B------:R-:W-:Y:S02]  /*01d0*/  MOV R18, R0 ;  /* 0x0000000000127202 */ /* 0x000fe40000000f00 */
[----:B------:R-:W-:Y:S01]  /*01e0*/  IADD3 R22, PT, PT, -R21, RZ, RZ ;  /* 0x000000ff15167210 */ /* 0x000fe20007ffe1ff */
[----:B0-----:R-:W-:-:S03]  /*01f0*/  IMAD.WIDE.U32 R2, R20, 0x4, R2 ;  /* 0x0000000414027825 */ /* 0x001fc600078e0002 */
[----:B------:R-:W-:-:S04]  /*0200*/  IADD3 R4, P1, PT, R2, 0x10, RZ ;  /* 0x0000001002047810 */ /* 0x000fc80007f3e0ff */
[----:B------:R-:W-:-:S09]  /*0210*/  IADD3.X R5, PT, PT, RZ, R3, RZ, P1, !PT ;  /* 0x00000003ff057210 */ /* 0x000fd20000ffe4ff */
.L_x_5:
[----:B------:R-:W0:Y:S01]  /*0220*/  LDC.64 R14, c[0x0][0x388] ;  /* 0x0000e200ff0e7b82 */ /* 0x000e220000000a00 */
[----:B------:R-:W-:Y:S02]  /*0230*/  MOV R2, R4 ;  /* 0x0000000400027202 */ /* 0x000fe40000000f00 */
[----:B------:R-:W-:-:S05]  /*0240*/  MOV R3, R5 ;  /* 0x0000000500037202 */ /* 0x000fca0000000f00 */
[----:B------:R-:W2:Y:S04]  /*0250*/  LDG.E R25, desc[UR4][R2.64+-0x10] ;  /* 0xfffff00402197981 */ /* 0x000ea8000c1e1900 */
[----:B------:R-:W3:Y:S04]  /*0260*/  LDG.E R23, desc[UR4][R2.64+-0xc] ;  /* 0xfffff40402177981 */ /* 0x000ee8000c1e1900 */
[----:B------:R-:W4:Y:S04]  /*0270*/  LDG.E R29, desc[UR4][R2.64+-0x8] ;  /* 0xfffff804021d7981 */ /* 0x000f28000c1e1900 */
[----:B------:R-:W5:Y:S01]  /*0280*/  LDG.E R28, desc[UR4][R2.64+-0x4] ;  /* 0xfffffc04021c7981 */ /* 0x000f62000c1e1900 */
[----:B0-----:R-:W-:-:S05]  /*0290*/  IMAD.WIDE R14, R18, 0x4, R14 ;  /* 0x00000004120e7825 */ /* 0x001fca00078e020e */
[----:B------:R0:W2:Y:S01]  /*02a0*/  LDG.E R26, desc[UR4][R14.64] ;  /* 0x000000040e1a7981 */ /* 0x0000a2000c1e1900 */
[----:B------:R-:W-:-:S04]  /*02b0*/  IMAD.WIDE R12, R17, 0x4, R14 ;  /* 0x00000004110c7825 */ /* 0x000fc800078e020e */
[C---:B------:R-:W-:Y:S02]  /*02c0*/  IMAD.WIDE R4, R17.reuse, 0x4, R12 ;  /* 0x0000000411047825 */ /* 0x040fe400078e020c */
[----:B------:R-:W3:Y:S02]  /*02d0*/  LDG.E R12, desc[UR4][R12.64] ;  /* 0x000000040c0c7981 */ /* 0x000ee4000c1e1900 */
[C---:B------:R-:W-:Y:S02]  /*02e0*/  IMAD.WIDE R8, R17.reuse, 0x4, R4 ;  /* 0x0000000411087825 */ /* 0x040fe400078e0204 */
[----:B------:R-:W4:Y:S02]  /*02f0*/  LDG.E R4, desc[UR4][R4.64] ;  /* 0x0000000404047981 */ /* 0x000f24000c1e1900 */
[C---:B------:R-:W-:Y:S02]  /*0300*/  IMAD.WIDE R6, R17.reuse, 0x4, R8 ;  /* 0x0000000411067825 */ /* 0x040fe400078e0208 */
[----:B------:R-:W5:Y:S02]  /*0310*/  LDG.E R8, desc[UR4][R8.64] ;  /* 0x0000000408087981 */ /* 0x000f64000c1e1900 */
[----:B------:R-:W-:-:S02]  /*0320*/  IMAD.WIDE R10, R17, 0x4, R6 ;  /* 0x00000004110a7825 */ /* 0x000fc400078e0206 */
[----:B------:R-:W5:Y:S04]  /*0330*/  LDG.E R5, desc[UR4][R2.64] ;  /* 0x0000000402057981 */ /* 0x000f68000c1e1900 */
[----:B------:R-:W5:Y:S01]  /*0340*/  LDG.E R6, desc[UR4][R6.64] ;  /* 0x0000000406067981 */ /* 0x000f62000c1e1900 */
[----:B0-----:R-:W-:-:S03]  /*0350*/  IMAD.WIDE R14, R17, 0x4, R10 ;  /* 0x00000004110e7825 */ /* 0x001fc600078e020a */
[----:B------:R-:W5:Y:S04]  /*0360*/  LDG.E R10, desc[UR4][R10.64] ;  /* 0x000000040a0a7981 */ /* 0x000f68000c1e1900 */
[----:B------:R-:W5:Y:S04]  /*0370*/  LDG.E R13, desc[UR4][R14.64] ;  /* 0x000000040e0d7981 */ /* 0x000f68000c1e1900 */
[----:B------:R-:W5:Y:S04]  /*0380*/  LDG.E R7, desc[UR4][R2.64+0x4] ;  /* 0x0000040402077981 */ /* 0x000f68000c1e1900 */
[----:B------:R-:W5:Y:S01]  /*0390*/  LDG.E R9, desc[UR4][R2.64+0xc] ;  /* 0x00000c0402097981 */ /* 0x000f62000c1e1900 */
[----:B--2---:R-:W-:Y:S01]  /*03a0*/  FFMA R26, R25, R26, R24 ;  /* 0x0000001a191a7223 */ /* 0x004fe20000000018 */
[----:B------:R-:W-:-:S02]  /*03b0*/  IMAD.WIDE R24, R17, 0x4, R14 ;  /* 0x0000000411187825 */ /* 0x000fc400078e020e */
[----:B------:R-:W2:Y:S04]  /*03c0*/  LDG.E R14, desc[UR4][R2.64+0x8] ;  /* 0x00000804020e7981 */ /* 0x000ea8000c1e1900 */
[----:B------:R-:W2:Y:S01]  /*03d0*/  LDG.E R24, desc[UR4][R24.64] ;  /* 0x0000000418187981 */ /* 0x000ea2000c1e1900 */
[----:B---3--:R-:W-:Y:S01]  /*03e0*/  FFMA R12, R23, R12, R26 ;  /* 0x0000000c170c7223 */ /* 0x008fe2000000001a */
[----:B------:R-:W-:-:S03]  /*03f0*/  IADD3 R22, PT, PT, R22, 0x8, RZ ;  /* 0x0000000816167810 */ /* 0x000fc60007ffe0ff */
[----:B----4-:R-:W-:Y:S01]  /*0400*/  FFMA R29, R29, R4, R12 ;  /* 0x000000041d1d7223 */ /* 0x010fe2000000000c */
[----:B------:R-:W-:-:S03]  /*0410*/  ISETP.NE.AND P1, PT, R22, RZ, PT ;  /* 0x000000ff1600720c */ /* 0x000fc60003f25270 */
[----:B-----5:R-:W-:Y:S01]  /*0420*/  FFMA R8, R28, R8, R29 ;  /* 0x000000081c087223 */ /* 0x020fe2000000001d */
[----:B------:R-:W-:-:S03]  /*0430*/  IADD3 R4, P2, PT, R2, 0x20, RZ ;  /* 0x0000002002047810 */ /* 0x000fc60007f5e0ff */
[----:B------:R-:W-:Y:S01]  /*0440*/  FFMA R6, R5, R6, R8 ;  /* 0x0000000605067223 */ /* 0x000fe20000000008 */
[----:B------:R-:W-:Y:S02]  /*0450*/  IADD3.X R5, PT, PT, RZ, R3, RZ, P2, !PT ;  /* 0x00000003ff057210 */ /* 0x000fe400017fe4ff */
[----:B------:R-:W-:Y:S01]  /*0460*/  LEA R18, R17, R18, 0x3 ;  /* 0x0000001211127211 */ /* 0x000fe200078e18ff */
[----:B------:R-:W-:-:S04]  /*0470*/  FFMA R7, R7, R10, R6 ;  /* 0x0000000a07077223 */ /* 0x000fc80000000006 */
[----:B--2---:R-:W-:-:S04]  /*0480*/  FFMA R14, R14, R13, R7 ;  /* 0x0000000d0e0e7223 */ /* 0x004fc80000000007 */
[----:B------:R-:W-:Y:S01]  /*0490*/  FFMA R24, R9, R24, R14 ;  /* 0x0000001809187223 */ /* 0x000fe2000000000e */
[----:B------:R-:W-:Y:S06]  /*04a0*/  @P1 BRA `(.L_x_5) ;  /* 0xfffffffc005c1947 */ /* 0x000fec000383ffff */
.L_x_4:
[----:B------:R-:W-:Y:S05]  /*04b0*/  @!P0 BRA `(.L_x_3) ;  /* 0x0000000000fc8947 */ /* 0x000fea0003800000 */
[----:B------:R-:W-:Y:S02]  /*04c0*/  ISETP.GE.U32.AND P1, PT, R27, 0x4, PT ;  /* 0x000000041b00780c */ /* 0x000fe40003f26070 */
[----:B------:R-:W-:-:S04]  /*04d0*/  LOP3.LUT R14, R19, 0x3, RZ, 0xc0, !PT ;  /* 0x00000003130e7812 */ /* 0x000fc800078ec0ff */
[----:B------:R-:W-:-:S07]  /*04e0*/  ISETP.NE.AND P0, PT, R14, RZ, PT ;  /* 0x000000ff0e00720c */ /* 0x000fce0003f05270 */
[----:B------:R-:W-:Y:S06]  /*04f0*/  @!P1 BRA `(.L_x_6) ;  /* 0x00000000006c9947 */ /* 0x000fec0003800000 */
[----:B------:R-:W0:Y:S01]  /*0500*/  LDC.64 R4, c[0x0][0x388] ;  /* 0x0000e200ff047b82 */ /* 0x000e220000000a00 */
[----:B------:R-:W1:Y:S01]  /*0510*/  LDCU.64 UR6, c[0x0][0x380] ;  /* 0x00007000ff0677ac */ /* 0x000e620008000a00 */
[----:B------:R-:W-:Y:S01]  /*0520*/  IMAD R7, R21, R17, R0 ;  /* 0x0000001115077224 */ /* 0x000fe200078e0200 */
[CC--:B------:R-:W-:Y:S02]  /*0530*/  IADD3 R3, PT, PT, R20.reuse, R21.reuse, RZ ;  /* 0x0000001514037210 */ /* 0x0c0fe40007ffe0ff */
[----:B------:R-:W-:-:S03]  /*0540*/  IADD3 R8, P1, PT, R20, R21, RZ ;  /* 0x0000001514087210 */ /* 0x000fc60007f3e0ff */
[----:B------:R-:W2:Y:S01]  /*0550*/  LDC.64 R12, c[0x0][0x380] ;  /* 0x0000e000ff0c7b82 */ /* 0x000ea20000000a00 */
[----:B0-----:R-:W-:-:S04]  /*0560*/  IMAD.WIDE R4, R7, 0x4, R4 ;  /* 0x0000000407047825 */ /* 0x001fc800078e0204 */
[----:B------:R-:W-:Y:S02]  /*0570*/  IMAD.WIDE R6, R17, 0x4, R4 ;  /* 0x0000000411067825 */ /* 0x000fe400078e0204 */
[----:B------:R-:W3:Y:S02]  /*0580*/  LDG.E R4, desc[UR4][R4.64] ;  /* 0x0000000404047981 */ /* 0x000ee4000c1e1900 */
[----:B--2---:R-:W-:Y:S01]  /*0590*/  IMAD.WIDE.U32 R12, R3, 0x4, R12 ;  /* 0x00000004030c7825 */ /* 0x004fe200078e000c */
[----:B------:R-:W-:Y:S02]  /*05a0*/  IADD3.X R3, PT, PT, RZ, RZ, RZ, P1, !PT ;  /* 0x000000ffff037210 */ /* 0x000fe40000ffe4ff */
[----:B-1----:R-:W-:-:S03]  /*05b0*/  LEA R2, P1, R8, UR6, 0x2 ;  /* 0x0000000608027c11 */ /* 0x002fc6000f8210ff */
[----:B------:R-:W3:Y:S01]  /*05c0*/  LDG.E R13, desc[UR4][R12.64] ;  /* 0x000000040c0d7981 */ /* 0x000ee2000c1e1900 */
[----:B------:R-:W-:Y:S01]  /*05d0*/  LEA.HI.X R3, R8, UR7, R3, 0x2, P1 ;  /* 0x0000000708037c11 */ /* 0x000fe200088f1403 */
[C---:B------:R-:W-:Y:S02]  /*05e0*/  IMAD.WIDE R8, R17.reuse, 0x4, R6 ;  /* 0x0000000411087825 */ /* 0x040fe400078e0206 */
[----:B------:R-:W2:Y:S04]  /*05f0*/  LDG.E R6, desc[UR4][R6.64] ;  /* 0x0000000406067981 */ /* 0x000ea8000c1e1900 */
[----:B------:R-:W2:Y:S01]  /*0600*/  LDG.E R15, desc[UR4][R2.64+0x4] ;  /* 0x00000404020f7981 */ /* 0x000ea2000c1e1900 */
[----:B------:R-:W-:-:S03]  /*0610*/  IMAD.WIDE R10, R17, 0x4, R8 ;  /* 0x00000004110a7825 */ /* 0x000fc600078e0208 */
[----:B------:R-:W4:Y:S04]  /*0620*/  LDG.E R22, desc[UR4][R8.64] ;  /* 0x0000000408167981 */ /* 0x000f28000c1e1900 */
[----:B------:R-:W4:Y:S04]  /*0630*/  LDG.E R18, desc[UR4][R2.64+0x8] ;  /* 0x0000080402127981 */ /* 0x000f28000c1e1900 */
[----:B------:R-:W5:Y:S04]  /*0640*/  LDG.E R26, desc[UR4][R2.64+0xc] ;  /* 0x00000c04021a7981 */ /* 0x000f68000c1e1900 */
[----:B------:R-:W5:Y:S01]  /*0650*/  LDG.E R10, desc[UR4][R10.64] ;  /* 0x000000040a0a7981 */ /* 0x000f62000c1e1900 */
[----:B------:R-:W-:Y:S01]  /*0660*/  IADD3 R21, PT, PT, R21, 0x4, RZ ;  /* 0x0000000415157810 */ /* 0x000fe20007ffe0ff */
[----:B---3--:R-:W-:-:S04]  /*0670*/  FFMA R24, R13, R4, R24 ;  /* 0x000000040d187223 */ /* 0x008fc80000000018 */
[----:B--2---:R-:W-:-:S04]  /*0680*/  FFMA R15, R15, R6, R24 ;  /* 0x000000060f0f7223 */ /* 0x004fc80000000018 */
[----:B----4-:R-:W-:-:S04]  /*0690*/  FFMA R15, R18, R22, R15 ;  /* 0x00000016120f7223 */ /* 0x010fc8000000000f */
[----:B-----5:R-:W-:-:S07]  /*06a0*/  FFMA R24, R26, R10, R15 ;  /* 0x0000000a1a187223 */ /* 0x020fce000000000f */
.L_x_6:
[----:B------:R-:W-:Y:S05]  /*06b0*/  @!P0 BRA `(.L_x_3) ;  /* 0x00000000007c8947 */ /* 0x000fea0003800000 */
[----:B------:R-:W-:Y:S01]  /*06c0*/  ISETP.NE.AND P1, PT, R14, 0x1, PT ;  /* 0x000000010e00780c */ /* 0x000fe20003f25270 */
[----:B------:R-:W0:Y:S01]  /*06d0*/  LDC.64 R10, c[0x0][0x380] ;  /* 0x0000e000ff0a7b82 */ /* 0x000e220000000a00 */
[----:B------:R-:W-:-:S04]  /*06e0*/  LOP3.LUT R19, R19, 0x1, RZ, 0xc0, !PT ;  /* 0x0000000113137812 */ /* 0x000fc800078ec0ff */
[----:B------:R-:W-:-:S03]  /*06f0*/  ISETP.NE.U32.AND P0, PT, R19, 0x1, PT ;  /* 0x000000011300780c */ /* 0x000fc60003f05070 */
[----:B------:R-:W1:Y:S04]  /*0700*/  LDC.64 R8, c[0x0][0x388] ;  /* 0x0000e200ff087b82 */ /* 0x000e680000000a00 */
[CC--:B------:R-:W-:Y:S02]  /*0710*/  @P1 IADD3 R13, PT, PT, R20.reuse, R21.reuse, RZ ;  /* 0x00000015140d1210 */ /* 0x0c0fe40007ffe0ff */
[----:B------:R-:W-:Y:S02]  /*0720*/  @P1 IADD3 R12, P2, PT, R20, R21, RZ ;  /* 0x00000015140c1210 */ /* 0x000fe40007f5e0ff */
[----:B------:R-:W2:Y:S02]  /*0730*/  @P1 LDC.64 R2, c[0x0][0x380] ;  /* 0x0000e000ff021b82 */ /* 0x000ea40000000a00 */
[----:B------:R-:W-:-:S06]  /*0740*/  @P1 IADD3.X R14, PT, PT, RZ, RZ, RZ, P2, !PT ;  /* 0x000000ffff0e1210 */ /* 0x000fcc00017fe4ff */
[----:B------:R-:W3:Y:S01]  /*0750*/  LDC.64 R4, c[0x0][0x380] ;  /* 0x0000e000ff047b82 */ /* 0x000ee20000000a00 */
[----:B0-----:R-:W-:-:S04]  /*0760*/  @P1 IMAD.WIDE.U32 R10, R13, 0x4, R10 ;  /* 0x000000040d0a1825 */ /* 0x001fc800078e000a */
[C---:B------:R-:W-:Y:S01]  /*0770*/  @P1 IMAD R13, R21.reuse, R17, R0 ;  /* 0x00000011150d1224 */ /* 0x040fe200078e0200 */
[----:B------:R-:W-:Y:S01]  /*0780*/  @P1 IADD3 R21, PT, PT, R21, 0x2, RZ ;  /* 0x0000000215151810 */ /* 0x000fe20007ffe0ff */
[----:B------:R-:W4:Y:S01]  /*0790*/  @P1 LDG.E R11, desc[UR4][R10.64] ;  /* 0x000000040a0b1981 */ /* 0x000f22000c1e1900 */
[----:B------:R-:W0:Y:S01]  /*07a0*/  LDC.64 R6, c[0x0][0x388] ;  /* 0x0000e200ff067b82 */ /* 0x000e220000000a00 */
[----:B-1----:R-:W-:Y:S01]  /*07b0*/  @P1 IMAD.WIDE R8, R13, 0x4, R8 ;  /* 0x000000040d081825 */ /* 0x002fe200078e0208 */
[----:B------:R-:W-:Y:S02]  /*07c0*/  @!P0 IADD3 R15, PT, PT, R20, R21, RZ ;  /* 0x00000015140f8210 */ /* 0x000fe40007ffe0ff */
[----:B--2---:R-:W-:Y:S01]  /*07d0*/  @P1 LEA R2, P2, R12, R2, 0x2 ;  /* 0x000000020c021211 */ /* 0x004fe200078410ff */
[----:B------:R-:W-:-:S03]  /*07e0*/  @!P0 IMAD R21, R21, R17, R0 ;  /* 0x0000001115158224 */ /* 0x000fc600078e0200 */
[----:B------:R-:W-:Y:S01]  /*07f0*/  @P1 LEA.HI.X R3, R12, R3, R14, 0x2, P2 ;  /* 0x000000030c031211 */ /* 0x000fe200010f140e */
[----:B------:R-:W-:Y:S01]  /*0800*/  @P1 IMAD.WIDE R12, R17, 0x4, R8 ;  /* 0x00000004110c1825 */ /* 0x000fe200078e0208 */
[----:B------:R-:W4:Y:S03]  /*0810*/  @P1 LDG.E R14, desc[UR4][R8.64] ;  /* 0x00000004080e1981 */ /* 0x000f26000c1e1900 */
[----:B---3--:R-:W-:Y:S01]  /*0820*/  @!P0 IMAD.WIDE.U32 R4, R15, 0x4, R4 ;  /* 0x000000040f048825 */ /* 0x008fe200078e0004 */
[----:B------:R-:W2:Y:S04]  /*0830*/  @P1 LDG.E R2, desc[UR4][R2.64+0x4] ;  /* 0x0000040402021981 */ /* 0x000ea8000c1e1900 */
[----:B------:R-:W2:Y:S01]  /*0840*/  @P1 LDG.E R12, desc[UR4][R12.64] ;  /* 0x000000040c0c1981 */ /* 0x000ea2000c1e1900 */
[----:B0-----:R-:W-:-:S03]  /*0850*/  @!P0 IMAD.WIDE R6, R21, 0x4, R6 ;  /* 0x0000000415068825 */ /* 0x001fc600078e0206 */
[----:B------:R-:W3:Y:S04]  /*0860*/  @!P0 LDG.E R5, desc[UR4][R4.64] ;  /* 0x0000000404058981 */ /* 0x000ee8000c1e1900 */
[----:B------:R-:W3:Y:S01]  /*0870*/  @!P0 LDG.E R6, desc[UR4][R6.64] ;  /* 0x0000000406068981 */ /* 0x000ee2000c1e1900 */
[----:B----4-:R-:W-:-:S04]  /*0880*/  @P1 FFMA R11, R11, R14, R24 ;  /* 0x0000000e0b0b1223 */ /* 0x010fc80000000018 */
[----:B--2---:R-:W-:-:S04]  /*0890*/  @P1 FFMA R24, R2, R12, R11 ;  /* 0x0000000c02181223 */ /* 0x004fc8000000000b */
[----:B---3--:R-:W-:-:S07]  /*08a0*/  @!P0 FFMA R24, R5, R6, R24 ;  /* 0x0000000605188223 */ /* 0x008fce0000000018 */
.L_x_3:
[----:B------:R-:W0:Y:S01]  /*08b0*/  LDC.64 R2, c[0x0][0x390] ;  /* 0x0000e400ff027b82 */ /* 0x000e220000000a00 */
[----:B------:R-:W-:-:S04]  /*08c0*/  IMAD R17, R16, R17, R0 ;  /* 0x0000001110117224 */ /* 0x000fc800078e0200 */
[----:B0-----:R-:W-:-:S05]  /*08d0*/  IMAD.WIDE R2, R17, 0x4, R2 ;  /* 0x0000000411027825 */ /* 0x001fca00078e0202 */
[----:B------:R-:W-:Y:S01]  /*08e0*/  STG.E desc[UR4][R2.64], R24 ;  /* 0x0000001802007986 */ /* 0x000fe2000c101904 */
[----:B------:R-:W-:Y:S05]  /*08f0*/  EXIT ;  /* 0x000000000000794d */ /* 0x000fea0003800000 */
.L_x_7:
        /* <DEDUP_REMOVED lines=16> */
.L_x_9:


//--------------------- .nv.shared._Z11matmul_tilePfS_S_iii --------------------------
	.section	.nv.shared._Z11matmul_tilePfS_S_iii,"aw",@nobits
	.sectionflags	@""
	.align	4
.nv.shared._Z11matmul_tilePfS_S_iii:
	.zero		9216


//--------------------- .nv.shared.reserved.0     --------------------------
	.section	.nv.shared.reserved.0,"aw",@nobits
	.weak		__nv_reservedSMEM_offset_0_alias
	.size		__nv_reservedSMEM_offset_0_alias, 0, 64
	.other		__nv_reservedSMEM_offset_0_alias,@"STO_CUDA_RESERVED_SHARED STV_DEFAULT"
__nv_reservedSMEM_offset_0_alias:
	.zero		0
	.zero		64


//--------------------- .nv.constant0._Z11matmul_tilePfS_S_iii --------------------------
	.section	.nv.constant0._Z11matmul_tilePfS_S_iii,"a",@progbits
	.sectionflags	@""
	.align	4
.nv.constant0._Z11matmul_tilePfS_S_iii:
	.zero		932


//--------------------- .nv.constant0._Z12matmul_naivePfS_S_iii --------------------------
	.section	.nv.constant0._Z12matmul_naivePfS_S_iii,"a",@progbits
	.sectionflags	@""
	.align	4
.nv.constant0._Z12matmul_naivePfS_S_iii:
	.zero		932


//--------------------- SYMBOLS --------------------------

	.type		.nv.reservedSmem.offset0,@object
	.size		.nv.reservedSmem.offset0,0x4
	.type		.nv.reservedSmem.cap,@object
	.size		.nv.reservedSmem.cap,0x4
